//
// Generated by NVIDIA NVVM Compiler
//
// Compiler Build ID: CL-36424714
// Cuda compilation tools, release 13.0, V13.0.88
// Based on NVVM 20.0.0
//

.version 9.0
.target sm_100
.address_size 64

	// .globl	_Z9transposePfPKfi

.visible .entry _Z9transposePfPKfi(
	.param .u64 .ptr .align 1 _Z9transposePfPKfi_param_0,
	.param .u64 .ptr .align 1 _Z9transposePfPKfi_param_1,
	.param .u32 _Z9transposePfPKfi_param_2
)
{
	.reg .pred 	%p<2>;
	.reg .b32 	%r<15>;
	.reg .b32 	%f<2>;
	.reg .b64 	%rd<9>;

	ld.param.u64 	%rd1, [_Z9transposePfPKfi_param_0];
	ld.param.u64 	%rd2, [_Z9transposePfPKfi_param_1];
	ld.param.u32 	%r4, [_Z9transposePfPKfi_param_2];
	mov.u32 	%r5, %ctaid.x;
	mov.u32 	%r6, %ntid.x;
	mov.u32 	%r7, %tid.x;
	mad.lo.s32 	%r1, %r5, %r6, %r7;
	mov.u32 	%r8, %ctaid.y;
	mov.u32 	%r9, %ntid.y;
	mov.u32 	%r10, %tid.y;
	mad.lo.s32 	%r11, %r8, %r9, %r10;
	max.s32 	%r12, %r1, %r11;
	setp.ge.s32 	%p1, %r12, %r4;
	@%p1 bra 	$L__BB0_2;
	cvta.to.global.u64 	%rd3, %rd2;
	cvta.to.global.u64 	%rd4, %rd1;
	mad.lo.s32 	%r13, %r4, %r11, %r1;
	mul.wide.s32 	%rd5, %r13, 4;
	add.s64 	%rd6, %rd3, %rd5;
	ld.global.f32 	%f1, [%rd6];
	mad.lo.s32 	%r14, %r4, %r1, %r11;
	mul.wide.s32 	%rd7, %r14, 4;
	add.s64 	%rd8, %rd4, %rd7;
	st.global.f32 	[%rd8], %f1;
$L__BB0_2:
	ret;

}


// ===== COMPILED SASS (sm_100) =====

	.target	sm_100

	.elftype	@"ET_EXEC"


//--------------------- .note.nv.tkinfo           --------------------------
	.section	.note.nv.tkinfo,"",@"SHT_NOTE"
	.sectionflags	@"SHF_NOTE_NV_TKINFO"
	.tkinfo
        /*0018*/ 	.word	0x00000002
        /*0030*/ 	.string	""
        /*0030*/ 	.string	"ptxas"
        /*0030*/ 	.string	"Cuda compilation tools, release 13.0, V13.0.88"
        /*0030*/ 	.string	"Build cuda_13.0.r13.0/compiler.36424714_0"
        /*0030*/ 	.string	"-arch sm_100 -m 64 "



//--------------------- .note.nv.cuinfo           --------------------------
	.section	.note.nv.cuinfo,"",@"SHT_NOTE"
	.sectionflags	@"SHF_NOTE_NV_CUINFO"
        /*0018*/ 	.short	0x0002
        /*001a*/ 	.short	0x0064
        /*001c*/ 	.short	0x0082
	.zero		2


//--------------------- .nv.info                  --------------------------
	.section	.nv.info,"",@"SHT_CUDA_INFO"
	.align	4


	//----- nvinfo : EIATTR_REGCOUNT
	.align		4
        /*0000*/ 	.byte	0x04, 0x2f
        /*0002*/ 	.short	(.L_1 - .L_0)
	.align		4
.L_0:
        /*0004*/ 	.word	index@(_Z9transposePfPKfi)
        /*0008*/ 	.word	0x0000000a


	//----- nvinfo : EIATTR_FRAME_SIZE
	.align		4
.L_1:
        /*000c*/ 	.byte	0x04, 0x11
        /*000e*/ 	.short	(.L_3 - .L_2)
	.align		4
.L_2:
        /*0010*/ 	.word	index@(_Z9transposePfPKfi)
        /*0014*/ 	.word	0x00000000


	//----- nvinfo : EIATTR_MIN_STACK_SIZE
	.align		4
.L_3:
        /*0018*/ 	.byte	0x04, 0x12
        /*001a*/ 	.short	(.L_5 - .L_4)
	.align		4
.L_4:
        /*001c*/ 	.word	index@(_Z9transposePfPKfi)
        /*0020*/ 	.word	0x00000000
.L_5:


//--------------------- .nv.compat                --------------------------
	.section	.nv.compat,"",@"SHT_CUDA_COMPAT_INFO"
	.align	4
        /*0000*/ 	.byte	0x02, 0x09, 0x00, 0x00, 0x02, 0x02, 0x01, 0x00, 0x02, 0x05, 0x05, 0x00, 0x03, 0x07, 0x01, 0x01
        /*0010*/ 	.byte	0x02, 0x03, 0x00, 0x00, 0x02, 0x06, 0x01, 0x00, 0x04, 0x0b, 0x08, 0x00, 0x09, 0x00, 0x00, 0x00
        /*0020*/ 	.byte	0x00, 0x00, 0x00, 0x00


//--------------------- .nv.info._Z9transposePfPKfi --------------------------
	.section	.nv.info._Z9transposePfPKfi,"",@"SHT_CUDA_INFO"
	.sectionflags	@""
	.align	4


	//----- nvinfo : EIATTR_CUDA_API_VERSION
	.align		4
        /*0000*/ 	.byte	0x04, 0x37
        /*0002*/ 	.short	(.L_7 - .L_6)
.L_6:
        /*0004*/ 	.word	0x00000082


	//----- nvinfo : EIATTR_KPARAM_INFO
	.align		4
.L_7:
        /*0008*/ 	.byte	0x04, 0x17
        /*000a*/ 	.short	(.L_9 - .L_8)
.L_8:
        /*000c*/ 	.word	0x00000000
        /*0010*/ 	.short	0x0002
        /*0012*/ 	.short	0x0010
        /*0014*/ 	.byte	0x00, 0xf0, 0x11, 0x00


	//----- nvinfo : EIATTR_KPARAM_INFO
	.align		4
.L_9:
        /*0018*/ 	.byte	0x04, 0x17
        /*001a*/ 	.short	(.L_11 - .L_10)
.L_10:
        /*001c*/ 	.word	0x00000000
        /*0020*/ 	.short	0x0001
        /*0022*/ 	.short	0x0008
        /*0024*/ 	.byte	0x00, 0xf5, 0x21, 0x00


	//----- nvinfo : EIATTR_KPARAM_INFO
	.align		4
.L_11:
        /*0028*/ 	.byte	0x04, 0x17
        /*002a*/ 	.short	(.L_13 - .L_12)
.L_12:
        /*002c*/ 	.word	0x00000000
        /*0030*/ 	.short	0x0000
        /*0032*/ 	.short	0x0000
        /*0034*/ 	.byte	0x00, 0xf5, 0x21, 0x00


	//----- nvinfo : EIATTR_SPARSE_MMA_MASK
	.align		4
.L_13:
        /*0038*/ 	.byte	0x03, 0x50
        /*003a*/ 	.short	0x0000


	//----- nvinfo : EIATTR_MAXREG_COUNT
	.align		4
        /*003c*/ 	.byte	0x03, 0x1b
        /*003e*/ 	.short	0x00ff


	//----- nvinfo : EIATTR_MERCURY_ISA_VERSION
	.align		4
        /*0040*/ 	.byte	0x03, 0x5f
        /*0042*/ 	.short	0x0101


	//----- nvinfo : EIATTR_VRC_CTA_INIT_COUNT
	.align		4
        /*0044*/ 	.byte	0x02, 0x4a
	.zero		1
	.zero		1


	//----- nvinfo : EIATTR_EXIT_INSTR_OFFSETS
	.align		4
        /*0048*/ 	.byte	0x04, 0x1c
        /*004a*/ 	.short	(.L_15 - .L_14)


	//   ....[0]....
.L_14:
        /*004c*/ 	.word	0x000000c0


	//   ....[1]....
        /*0050*/ 	.word	0x00000160


	//----- nvinfo : EIATTR_CBANK_PARAM_SIZE
	.align		4
.L_15:
        /*0054*/ 	.byte	0x03, 0x19
        /*0056*/ 	.short	0x0014


	//----- nvinfo : EIATTR_PARAM_CBANK
	.align		4
        /*0058*/ 	.byte	0x04, 0x0a
        /*005a*/ 	.short	(.L_17 - .L_16)
	.align		4
.L_16:
        /*005c*/ 	.word	index@(.nv.constant0._Z9transposePfPKfi)
        /*0060*/ 	.short	0x0380
        /*0062*/ 	.short	0x0014


	//----- nvinfo : EIATTR_SW_WAR
	.align		4
.L_17:
        /*0064*/ 	.byte	0x04, 0x36
        /*0066*/ 	.short	(.L_19 - .L_18)
.L_18:
        /*0068*/ 	.word	0x00000008
.L_19:


//--------------------- .nv.callgraph             --------------------------
	.section	.nv.callgraph,"",@"SHT_CUDA_CALLGRAPH"
	.align	4
	.sectionentsize	8
	.align		4
        /*0000*/ 	.word	0x00000000
	.align		4
        /*0004*/ 	.word	0xffffffff
	.align		4
        /*0008*/ 	.word	0x00000000
	.align		4
        /*000c*/ 	.word	0xfffffffe
	.align		4
        /*0010*/ 	.word	0x00000000
	.align		4
        /*0014*/ 	.word	0xfffffffd
	.align		4
        /*0018*/ 	.word	0x00000000
	.align		4
        /*001c*/ 	.word	0xfffffffc


//--------------------- .text._Z9transposePfPKfi  --------------------------
	.section	.text._Z9transposePfPKfi,"ax",@progbits
	.align	128
        .global         _Z9transposePfPKfi
        .type           _Z9transposePfPKfi,@function
        .size           _Z9transposePfPKfi,(.L_x_1 - _Z9transposePfPKfi)
        .other          _Z9transposePfPKfi,@"STO_CUDA_ENTRY STV_DEFAULT"
_Z9transposePfPKfi:
.text._Z9transposePfPKfi:
[----:B------:R-:W-:Y:S01]  /*0000*/  LDC R1, c[0x0][0x37c] ;  /* 0x0000df00ff017b82 */ /* 0x000fe20000000800 */
[----:B------:R-:W0:Y:S07]  /*0010*/  S2R R3, SR_TID.X ;  /* 0x0000000000037919 */ /* 0x000e2e0000002100 */
[----:B------:R-:W0:Y:S01]  /*0020*/  LDC R0, c[0x0][0x360] ;  /* 0x0000d800ff007b82 */ /* 0x000e220000000800 */
[----:B------:R-:W1:Y:S01]  /*0030*/  LDCU UR6, c[0x0][0x390] ;  /* 0x00007200ff0677ac */ /* 0x000e620008000800 */
[----:B------:R-:W2:Y:S06]  /*0040*/  S2R R2, SR_TID.Y ;  /* 0x0000000000027919 */ /* 0x000eac0000002200 */
[----:B------:R-:W0:Y:S08]  /*0050*/  S2UR UR4, SR_CTAID.X ;  /* 0x00000000000479c3 */ /* 0x000e300000002500 */
[----:B------:R-:W2:Y:S08]  /*0060*/  S2UR UR5, SR_CTAID.Y ;  /* 0x00000000000579c3 */ /* 0x000eb00000002600 */
[----:B------:R-:W2:Y:S01]  /*0070*/  LDC R7, c[0x0][0x364] ;  /* 0x0000d900ff077b82 */ /* 0x000ea20000000800 */
[----:B0-----:R-:W-:-:S02]  /*0080*/  IMAD R0, R0, UR4, R3 ;  /* 0x0000000400007c24 */ /* 0x001fc4000f8e0203 */
[----:B--2---:R-:W-:-:S05]  /*0090*/  IMAD R7, R7, UR5, R2 ;  /* 0x0000000507077c24 */ /* 0x004fca000f8e0202 */
[----:B------:R-:W-:-:S04]  /*00a0*/  VIMNMX R2, PT, PT, R0, R7, !PT ;  /* 0x0000000700027248 */ /* 0x000fc80007fe0100 */
[----:B-1----:R-:W-:-:S13]  /*00b0*/  ISETP.GE.AND P0, PT, R2, UR6, PT ;  /* 0x0000000602007c0c */ /* 0x002fda000bf06270 */
[----:B------:R-:W-:Y:S05]  /*00c0*/  @P0 EXIT ;  /* 0x000000000000094d */ /* 0x000fea0003800000 */
[----:B------:R-:W0:Y:S01]  /*00d0*/  LDC.64 R2, c[0x0][0x388] ;  /* 0x0000e200ff027b82 */ /* 0x000e220000000a00 */
[----:B------:R-:W1:Y:S01]  /*00e0*/  LDCU.64 UR4, c[0x0][0x358] ;  /* 0x00006b00ff0477ac */ /* 0x000e620008000a00 */
[----:B------:R-:W-:-:S04]  /*00f0*/  IMAD R5, R7, UR6, R0 ;  /* 0x0000000607057c24 */ /* 0x000fc8000f8e0200 */
[----:B0-----:R-:W-:Y:S02]  /*0100*/  IMAD.WIDE R2, R5, 0x4, R2 ;  /* 0x0000000405027825 */ /* 0x001fe400078e0202 */
[----:B------:R-:W0:Y:S04]  /*0110*/  LDC.64 R4, c[0x0][0x380] ;  /* 0x0000e000ff047b82 */ /* 0x000e280000000a00 */
[----:B-1----:R-:W2:Y:S01]  /*0120*/  LDG.E R3, desc[UR4][R2.64] ;  /* 0x0000000402037981 */ /* 0x002ea2000c1e1900 */
[----:B------:R-:W-:-:S04]  /*0130*/  IMAD R7, R0, UR6, R7 ;  /* 0x0000000600077c24 */ /* 0x000fc8000f8e0207 */
[----:B0-----:R-:W-:-:S05]  /*0140*/  IMAD.WIDE R4, R7, 0x4, R4 ;  /* 0x0000000407047825 */ /* 0x001fca00078e0204 */
[----:B--2---:R-:W-:Y:S01]  /*0150*/  STG.E desc[UR4][R4.64], R3 ;  /* 0x0000000304007986 */ /* 0x004fe2000c101904 */
[----:B------:R-:W-:Y:S05]  /*0160*/  EXIT ;  /* 0x000000000000794d */ /* 0x000fea0003800000 */
.L_x_0:
[----:B------:R-:W-:-:S00]  /*0170*/  BRA `(.L_x_0) ;  /* 0xfffffffc00fc7947 */ /* 0x000fc0000383ffff */
[----:B------:R-:W-:-:S00]  /*0180*/  NOP ;  /* 0x0000000000007918 */ /* 0x000fc00000000000 */
[----:B------:R-:W-:-:S00]  /*0190*/  NOP ;  /* 0x0000000000007918 */ /* 0x000fc00000000000 */
[----:B------:R-:W-:-:S00]  /*01a0*/  NOP ;  /* 0x0000000000007918 */ /* 0x000fc00000000000 */
[----:B------:R-:W-:-:S00]  /*01b0*/  NOP ;  /* 0x0000000000007918 */ /* 0x000fc00000000000 */
[----:B------:R-:W-:-:S00]  /*01c0*/  NOP ;  /* 0x0000000000007918 */ /* 0x000fc00000000000 */
[----:B------:R-:W-:-:S00]  /*01d0*/  NOP ;  /* 0x0000000000007918 */ /* 0x000fc00000000000 */
[----:B------:R-:W-:-:S00]  /*01e0*/  NOP ;  /* 0x0000000000007918 */ /* 0x000fc00000000000 */
[----:B------:R-:W-:-:S00]  /*01f0*/  NOP ;  /* 0x0000000000007918 */ /* 0x000fc00000000000 */
.L_x_1:


//--------------------- .nv.shared.reserved.0     --------------------------
	.section	.nv.shared.reserved.0,"aw",@nobits
	.weak		__nv_reservedSMEM_offset_0_alias
	.size		__nv_reservedSMEM_offset_0_alias, 0, 64
	.other		__nv_reservedSMEM_offset_0_alias,@"STO_CUDA_RESERVED_SHARED STV_DEFAULT"
__nv_reservedSMEM_offset_0_alias:
	.zero		0
	.zero		64


//--------------------- .nv.constant0._Z9transposePfPKfi --------------------------
	.section	.nv.constant0._Z9transposePfPKfi,"a",@progbits
	.sectionflags	@""
	.align	4
.nv.constant0._Z9transposePfPKfi:
	.zero		916


//--------------------- SYMBOLS --------------------------

	.type		.nv.reservedSmem.offset0,@object
	.size		.nv.reservedSmem.offset0,0x4
